//
// Generated by NVIDIA NVVM Compiler
//
// Compiler Build ID: CL-36424714
// Cuda compilation tools, release 13.0, V13.0.88
// Based on NVVM 20.0.0
//

.version 9.0
.target sm_100
.address_size 64

	// .globl	_Z7ndviGPUPfPsS0_ii

.visible .entry _Z7ndviGPUPfPsS0_ii(
	.param .u64 .ptr .align 1 _Z7ndviGPUPfPsS0_ii_param_0,
	.param .u64 .ptr .align 1 _Z7ndviGPUPfPsS0_ii_param_1,
	.param .u64 .ptr .align 1 _Z7ndviGPUPfPsS0_ii_param_2,
	.param .u32 _Z7ndviGPUPfPsS0_ii_param_3,
	.param .u32 _Z7ndviGPUPfPsS0_ii_param_4
)
{
	.reg .pred 	%p<4>;
	.reg .b32 	%r<18>;
	.reg .b32 	%f<4>;
	.reg .b64 	%rd<12>;

	ld.param.u64 	%rd1, [_Z7ndviGPUPfPsS0_ii_param_0];
	ld.param.u64 	%rd2, [_Z7ndviGPUPfPsS0_ii_param_1];
	ld.param.u64 	%rd3, [_Z7ndviGPUPfPsS0_ii_param_2];
	ld.param.u32 	%r3, [_Z7ndviGPUPfPsS0_ii_param_3];
	ld.param.u32 	%r4, [_Z7ndviGPUPfPsS0_ii_param_4];
	mov.u32 	%r6, %ctaid.x;
	mov.u32 	%r7, %ntid.x;
	mov.u32 	%r8, %tid.x;
	mad.lo.s32 	%r1, %r6, %r7, %r8;
	mov.u32 	%r9, %ctaid.y;
	mov.u32 	%r10, %ntid.y;
	mov.u32 	%r11, %tid.y;
	mad.lo.s32 	%r12, %r9, %r10, %r11;
	setp.ge.u32 	%p1, %r1, %r3;
	setp.ge.u32 	%p2, %r12, %r4;
	or.pred  	%p3, %p1, %p2;
	@%p3 bra 	$L__BB0_2;
	cvta.to.global.u64 	%rd4, %rd2;
	cvta.to.global.u64 	%rd5, %rd3;
	cvta.to.global.u64 	%rd6, %rd1;
	mad.lo.s32 	%r13, %r3, %r12, %r1;
	mul.wide.u32 	%rd7, %r13, 2;
	add.s64 	%rd8, %rd4, %rd7;
	ld.global.s16 	%r14, [%rd8];
	add.s64 	%rd9, %rd5, %rd7;
	ld.global.s16 	%r15, [%rd9];
	sub.s32 	%r16, %r14, %r15;
	cvt.rn.f32.s32 	%f1, %r16;
	add.s32 	%r17, %r14, %r15;
	cvt.rn.f32.s32 	%f2, %r17;
	div.approx.f32 	%f3, %f1, %f2;
	mul.wide.u32 	%rd10, %r13, 4;
	add.s64 	%rd11, %rd6, %rd10;
	st.global.f32 	[%rd11], %f3;
$L__BB0_2:
	ret;

}


// ===== COMPILED SASS (sm_100) =====

	.target	sm_100

	.elftype	@"ET_EXEC"


//--------------------- .note.nv.tkinfo           --------------------------
	.section	.note.nv.tkinfo,"",@"SHT_NOTE"
	.sectionflags	@"SHF_NOTE_NV_TKINFO"
	.tkinfo
        /*0018*/ 	.word	0x00000002
        /*0030*/ 	.string	""
        /*0030*/ 	.string	"ptxas"
        /*0030*/ 	.string	"Cuda compilation tools, release 13.0, V13.0.88"
        /*0030*/ 	.string	"Build cuda_13.0.r13.0/compiler.36424714_0"
        /*0030*/ 	.string	"-arch sm_100 -m 64 "



//--------------------- .note.nv.cuinfo           --------------------------
	.section	.note.nv.cuinfo,"",@"SHT_NOTE"
	.sectionflags	@"SHF_NOTE_NV_CUINFO"
        /*0018*/ 	.short	0x0002
        /*001a*/ 	.short	0x0064
        /*001c*/ 	.short	0x0082
	.zero		2


//--------------------- .nv.info                  --------------------------
	.section	.nv.info,"",@"SHT_CUDA_INFO"
	.align	4


	//----- nvinfo : EIATTR_REGCOUNT
	.align		4
        /*0000*/ 	.byte	0x04, 0x2f
        /*0002*/ 	.short	(.L_1 - .L_0)
	.align		4
.L_0:
        /*0004*/ 	.word	index@(_Z7ndviGPUPfPsS0_ii)
        /*0008*/ 	.word	0x0000000e


	//----- nvinfo : EIATTR_FRAME_SIZE
	.align		4
.L_1:
        /*000c*/ 	.byte	0x04, 0x11
        /*000e*/ 	.short	(.L_3 - .L_2)
	.align		4
.L_2:
        /*0010*/ 	.word	index@(_Z7ndviGPUPfPsS0_ii)
        /*0014*/ 	.word	0x00000000


	//----- nvinfo : EIATTR_MIN_STACK_SIZE
	.align		4
.L_3:
        /*0018*/ 	.byte	0x04, 0x12
        /*001a*/ 	.short	(.L_5 - .L_4)
	.align		4
.L_4:
        /*001c*/ 	.word	index@(_Z7ndviGPUPfPsS0_ii)
        /*0020*/ 	.word	0x00000000
.L_5:


//--------------------- .nv.compat                --------------------------
	.section	.nv.compat,"",@"SHT_CUDA_COMPAT_INFO"
	.align	4
        /*0000*/ 	.byte	0x02, 0x09, 0x00, 0x00, 0x02, 0x02, 0x01, 0x00, 0x02, 0x05, 0x05, 0x00, 0x03, 0x07, 0x01, 0x01
        /*0010*/ 	.byte	0x02, 0x03, 0x00, 0x00, 0x02, 0x06, 0x01, 0x00, 0x04, 0x0b, 0x08, 0x00, 0x01, 0x00, 0x00, 0x00
        /*0020*/ 	.byte	0x00, 0x00, 0x00, 0x00


//--------------------- .nv.info._Z7ndviGPUPfPsS0_ii --------------------------
	.section	.nv.info._Z7ndviGPUPfPsS0_ii,"",@"SHT_CUDA_INFO"
	.sectionflags	@""
	.align	4


	//----- nvinfo : EIATTR_CUDA_API_VERSION
	.align		4
        /*0000*/ 	.byte	0x04, 0x37
        /*0002*/ 	.short	(.L_7 - .L_6)
.L_6:
        /*0004*/ 	.word	0x00000082


	//----- nvinfo : EIATTR_KPARAM_INFO
	.align		4
.L_7:
        /*0008*/ 	.byte	0x04, 0x17
        /*000a*/ 	.short	(.L_9 - .L_8)
.L_8:
        /*000c*/ 	.word	0x00000000
        /*0010*/ 	.short	0x0004
        /*0012*/ 	.short	0x001c
        /*0014*/ 	.byte	0x00, 0xf0, 0x11, 0x00


	//----- nvinfo : EIATTR_KPARAM_INFO
	.align		4
.L_9:
        /*0018*/ 	.byte	0x04, 0x17
        /*001a*/ 	.short	(.L_11 - .L_10)
.L_10:
        /*001c*/ 	.word	0x00000000
        /*0020*/ 	.short	0x0003
        /*0022*/ 	.short	0x0018
        /*0024*/ 	.byte	0x00, 0xf0, 0x11, 0x00


	//----- nvinfo : EIATTR_KPARAM_INFO
	.align		4
.L_11:
        /*0028*/ 	.byte	0x04, 0x17
        /*002a*/ 	.short	(.L_13 - .L_12)
.L_12:
        /*002c*/ 	.word	0x00000000
        /*0030*/ 	.short	0x0002
        /*0032*/ 	.short	0x0010
        /*0034*/ 	.byte	0x00, 0xf5, 0x21, 0x00


	//----- nvinfo : EIATTR_KPARAM_INFO
	.align		4
.L_13:
        /*0038*/ 	.byte	0x04, 0x17
        /*003a*/ 	.short	(.L_15 - .L_14)
.L_14:
        /*003c*/ 	.word	0x00000000
        /*0040*/ 	.short	0x0001
        /*0042*/ 	.short	0x0008
        /*0044*/ 	.byte	0x00, 0xf5, 0x21, 0x00


	//----- nvinfo : EIATTR_KPARAM_INFO
	.align		4
.L_15:
        /*0048*/ 	.byte	0x04, 0x17
        /*004a*/ 	.short	(.L_17 - .L_16)
.L_16:
        /*004c*/ 	.word	0x00000000
        /*0050*/ 	.short	0x0000
        /*0052*/ 	.short	0x0000
        /*0054*/ 	.byte	0x00, 0xf5, 0x21, 0x00


	//----- nvinfo : EIATTR_SPARSE_MMA_MASK
	.align		4
.L_17:
        /*0058*/ 	.byte	0x03, 0x50
        /*005a*/ 	.short	0x0000


	//----- nvinfo : EIATTR_MAXREG_COUNT
	.align		4
        /*005c*/ 	.byte	0x03, 0x1b
        /*005e*/ 	.short	0x00ff


	//----- nvinfo : EIATTR_MERCURY_ISA_VERSION
	.align		4
        /*0060*/ 	.byte	0x03, 0x5f
        /*0062*/ 	.short	0x0101


	//----- nvinfo : EIATTR_VRC_CTA_INIT_COUNT
	.align		4
        /*0064*/ 	.byte	0x02, 0x4a
	.zero		1
	.zero		1


	//----- nvinfo : EIATTR_EXIT_INSTR_OFFSETS
	.align		4
        /*0068*/ 	.byte	0x04, 0x1c
        /*006a*/ 	.short	(.L_19 - .L_18)


	//   ....[0]....
.L_18:
        /*006c*/ 	.word	0x000000c0


	//   ....[1]....
        /*0070*/ 	.word	0x00000210


	//----- nvinfo : EIATTR_CBANK_PARAM_SIZE
	.align		4
.L_19:
        /*0074*/ 	.byte	0x03, 0x19
        /*0076*/ 	.short	0x0020


	//----- nvinfo : EIATTR_PARAM_CBANK
	.align		4
        /*0078*/ 	.byte	0x04, 0x0a
        /*007a*/ 	.short	(.L_21 - .L_20)
	.align		4
.L_20:
        /*007c*/ 	.word	index@(.nv.constant0._Z7ndviGPUPfPsS0_ii)
        /*0080*/ 	.short	0x0380
        /*0082*/ 	.short	0x0020


	//----- nvinfo : EIATTR_SW_WAR
	.align		4
.L_21:
        /*0084*/ 	.byte	0x04, 0x36
        /*0086*/ 	.short	(.L_23 - .L_22)
.L_22:
        /*0088*/ 	.word	0x00000008
.L_23:


//--------------------- .nv.callgraph             --------------------------
	.section	.nv.callgraph,"",@"SHT_CUDA_CALLGRAPH"
	.align	4
	.sectionentsize	8
	.align		4
        /*0000*/ 	.word	0x00000000
	.align		4
        /*0004*/ 	.word	0xffffffff
	.align		4
        /*0008*/ 	.word	0x00000000
	.align		4
        /*000c*/ 	.word	0xfffffffe
	.align		4
        /*0010*/ 	.word	0x00000000
	.align		4
        /*0014*/ 	.word	0xfffffffd
	.align		4
        /*0018*/ 	.word	0x00000000
	.align		4
        /*001c*/ 	.word	0xfffffffc


//--------------------- .text._Z7ndviGPUPfPsS0_ii --------------------------
	.section	.text._Z7ndviGPUPfPsS0_ii,"ax",@progbits
	.align	128
        .global         _Z7ndviGPUPfPsS0_ii
        .type           _Z7ndviGPUPfPsS0_ii,@function
        .size           _Z7ndviGPUPfPsS0_ii,(.L_x_1 - _Z7ndviGPUPfPsS0_ii)
        .other          _Z7ndviGPUPfPsS0_ii,@"STO_CUDA_ENTRY STV_DEFAULT"
_Z7ndviGPUPfPsS0_ii:
.text._Z7ndviGPUPfPsS0_ii:
[----:B------:R-:W-:Y:S01]  /*0000*/  LDC R1, c[0x0][0x37c] ;  /* 0x0000df00ff017b82 */ /* 0x000fe20000000800 */
[----:B------:R-:W0:Y:S07]  /*0010*/  S2R R2, SR_TID.Y ;  /* 0x0000000000027919 */ /* 0x000e2e0000002200 */
[----:B------:R-:W1:Y:S01]  /*0020*/  LDC R0, c[0x0][0x360] ;  /* 0x0000d800ff007b82 */ /* 0x000e620000000800 */
[----:B------:R-:W2:Y:S01]  /*0030*/  LDCU.64 UR6, c[0x0][0x398] ;  /* 0x00007300ff0677ac */ /* 0x000ea20008000a00 */
[----:B------:R-:W1:Y:S06]  /*0040*/  S2R R3, SR_TID.X ;  /* 0x0000000000037919 */ /* 0x000e6c0000002100 */
[----:B------:R-:W0:Y:S08]  /*0050*/  S2UR UR5, SR_CTAID.Y ;  /* 0x00000000000579c3 */ /* 0x000e300000002600 */
[----:B------:R-:W0:Y:S08]  /*0060*/  LDC R7, c[0x0][0x364] ;  /* 0x0000d900ff077b82 */ /* 0x000e300000000800 */
[----:B------:R-:W1:Y:S01]  /*0070*/  S2UR UR4, SR_CTAID.X ;  /* 0x00000000000479c3 */ /* 0x000e620000002500 */
[----:B0-----:R-:W-:-:S05]  /*0080*/  IMAD R7, R7, UR5, R2 ;  /* 0x0000000507077c24 */ /* 0x001fca000f8e0202 */
[----:B--2---:R-:W-:Y:S01]  /*0090*/  ISETP.GE.U32.AND P0, PT, R7, UR7, PT ;  /* 0x0000000707007c0c */ /* 0x004fe2000bf06070 */
[----:B-1----:R-:W-:-:S05]  /*00a0*/  IMAD R0, R0, UR4, R3 ;  /* 0x0000000400007c24 */ /* 0x002fca000f8e0203 */
[----:B------:R-:W-:-:S13]  /*00b0*/  ISETP.GE.U32.OR P0, PT, R0, UR6, P0 ;  /* 0x0000000600007c0c */ /* 0x000fda0008706470 */
[----:B------:R-:W-:Y:S05]  /*00c0*/  @P0 EXIT ;  /* 0x000000000000094d */ /* 0x000fea0003800000 */
[----:B------:R-:W0:Y:S01]  /*00d0*/  LDC.64 R2, c[0x0][0x388] ;  /* 0x0000e200ff027b82 */ /* 0x000e220000000a00 */
[----:B------:R-:W1:Y:S01]  /*00e0*/  LDCU.64 UR4, c[0x0][0x358] ;  /* 0x00006b00ff0477ac */ /* 0x000e620008000a00 */
[----:B------:R-:W-:-:S06]  /*00f0*/  IMAD R9, R7, UR6, R0 ;  /* 0x0000000607097c24 */ /* 0x000fcc000f8e0200 */
[----:B------:R-:W2:Y:S08]  /*0100*/  LDC.64 R4, c[0x0][0x390] ;  /* 0x0000e400ff047b82 */ /* 0x000eb00000000a00 */
[----:B------:R-:W3:Y:S01]  /*0110*/  LDC.64 R6, c[0x0][0x380] ;  /* 0x0000e000ff067b82 */ /* 0x000ee20000000a00 */
[----:B0-----:R-:W-:-:S06]  /*0120*/  IMAD.WIDE.U32 R2, R9, 0x2, R2 ;  /* 0x0000000209027825 */ /* 0x001fcc00078e0002 */
[----:B-1----:R-:W4:Y:S01]  /*0130*/  LDG.E.S16 R2, desc[UR4][R2.64] ;  /* 0x0000000402027981 */ /* 0x002f22000c1e1700 */
[----:B--2---:R-:W-:-:S06]  /*0140*/  IMAD.WIDE.U32 R4, R9, 0x2, R4 ;  /* 0x0000000209047825 */ /* 0x004fcc00078e0004 */
[----:B------:R-:W4:Y:S02]  /*0150*/  LDG.E.S16 R5, desc[UR4][R4.64] ;  /* 0x0000000404057981 */ /* 0x000f24000c1e1700 */
[----:B----4-:R-:W-:-:S04]  /*0160*/  IADD3 R0, PT, PT, R2, R5, RZ ;  /* 0x0000000502007210 */ /* 0x010fc80007ffe0ff */
[----:B------:R-:W-:-:S04]  /*0170*/  I2FP.F32.S32 R8, R0 ;  /* 0x0000000000087245 */ /* 0x000fc80000201400 */
[----:B------:R-:W-:Y:S02]  /*0180*/  FSETP.GEU.AND P0, PT, |R8|, 1.175494350822287508e-38, PT ;  /* 0x008000000800780b */ /* 0x000fe40003f0e200 */
[----:B------:R-:W-:-:S11]  /*0190*/  IADD3 R0, PT, PT, R2, -R5, RZ ;  /* 0x8000000502007210 */ /* 0x000fd60007ffe0ff */
[----:B------:R-:W-:-:S04]  /*01a0*/  @!P0 FMUL R8, R8, 16777216 ;  /* 0x4b80000008088820 */ /* 0x000fc80000400000 */
[----:B------:R-:W0:Y:S01]  /*01b0*/  MUFU.RCP R11, R8 ;  /* 0x00000008000b7308 */ /* 0x000e220000001000 */
[----:B------:R-:W-:Y:S01]  /*01c0*/  I2FP.F32.S32 R0, R0 ;  /* 0x0000000000007245 */ /* 0x000fe20000201400 */
[----:B---3--:R-:W-:-:S04]  /*01d0*/  IMAD.WIDE.U32 R2, R9, 0x4, R6 ;  /* 0x0000000409027825 */ /* 0x008fc800078e0006 */
[----:B------:R-:W-:-:S04]  /*01e0*/  @!P0 FMUL R0, R0, 16777216 ;  /* 0x4b80000000008820 */ /* 0x000fc80000400000 */
[----:B0-----:R-:W-:-:S05]  /*01f0*/  FMUL R11, R11, R0 ;  /* 0x000000000b0b7220 */ /* 0x001fca0000400000 */
[----:B------:R-:W-:Y:S01]  /*0200*/  STG.E desc[UR4][R2.64], R11 ;  /* 0x0000000b02007986 */ /* 0x000fe2000c101904 */
[----:B------:R-:W-:Y:S05]  /*0210*/  EXIT ;  /* 0x000000000000794d */ /* 0x000fea0003800000 */
.L_x_0:
[----:B------:R-:W-:-:S00]  /*0220*/  BRA `(.L_x_0) ;  /* 0xfffffffc00fc7947 */ /* 0x000fc0000383ffff */
[----:B------:R-:W-:-:S00]  /*0230*/  NOP ;  /* 0x0000000000007918 */ /* 0x000fc00000000000 */
        /* <DEDUP_REMOVED lines=12> */
.L_x_1:


//--------------------- .nv.shared.reserved.0     --------------------------
	.section	.nv.shared.reserved.0,"aw",@nobits
	.weak		__nv_reservedSMEM_offset_0_alias
	.size		__nv_reservedSMEM_offset_0_alias, 0, 64
	.other		__nv_reservedSMEM_offset_0_alias,@"STO_CUDA_RESERVED_SHARED STV_DEFAULT"
__nv_reservedSMEM_offset_0_alias:
	.zero		0
	.zero		64


//--------------------- .nv.constant0._Z7ndviGPUPfPsS0_ii --------------------------
	.section	.nv.constant0._Z7ndviGPUPfPsS0_ii,"a",@progbits
	.sectionflags	@""
	.align	4
.nv.constant0._Z7ndviGPUPfPsS0_ii:
	.zero		928


//--------------------- SYMBOLS --------------------------

	.type		.nv.reservedSmem.offset0,@object
	.size		.nv.reservedSmem.offset0,0x4
